//
// Generated by NVIDIA NVVM Compiler
//
// Compiler Build ID: CL-36424714
// Cuda compilation tools, release 13.0, V13.0.88
// Based on NVVM 20.0.0
//

.version 9.0
.target sm_100
.address_size 64

	// .globl	_Z20simulate_interactionP6float4S0_fi

.visible .entry _Z20simulate_interactionP6float4S0_fi(
	.param .u64 .ptr .align 1 _Z20simulate_interactionP6float4S0_fi_param_0,
	.param .u64 .ptr .align 1 _Z20simulate_interactionP6float4S0_fi_param_1,
	.param .f32 _Z20simulate_interactionP6float4S0_fi_param_2,
	.param .u32 _Z20simulate_interactionP6float4S0_fi_param_3
)
{
	.reg .pred 	%p<9>;
	.reg .b32 	%r<19>;
	.reg .b32 	%f<228>;
	.reg .b64 	%rd<17>;

	ld.param.u64 	%rd7, [_Z20simulate_interactionP6float4S0_fi_param_0];
	ld.param.u64 	%rd6, [_Z20simulate_interactionP6float4S0_fi_param_1];
	ld.param.f32 	%f37, [_Z20simulate_interactionP6float4S0_fi_param_2];
	ld.param.u32 	%r10, [_Z20simulate_interactionP6float4S0_fi_param_3];
	cvta.to.global.u64 	%rd1, %rd7;
	mov.u32 	%r11, %ntid.x;
	mov.u32 	%r12, %ctaid.x;
	mov.u32 	%r13, %tid.x;
	mad.lo.s32 	%r1, %r11, %r12, %r13;
	setp.ge.s32 	%p1, %r1, %r10;
	@%p1 bra 	$L__BB0_12;
	setp.gt.s32 	%p2, %r10, 0;
	mul.wide.s32 	%rd8, %r1, 16;
	add.s64 	%rd2, %rd1, %rd8;
	@%p2 bra 	$L__BB0_3;
	.pragma "used_bytes_mask 4095";
	ld.global.v4.f32 	{%f224, %f223, %f222, %f39}, [%rd2];
	mov.f32 	%f225, 0f00000000;
	mov.f32 	%f226, %f225;
	mov.f32 	%f227, %f225;
	bra.uni 	$L__BB0_11;
$L__BB0_3:
	.pragma "used_bytes_mask 4095";
	ld.global.v4.f32 	{%f224, %f223, %f222, %f42}, [%rd2];
	and.b32  	%r2, %r10, 3;
	setp.lt.u32 	%p3, %r10, 4;
	mov.f32 	%f227, 0f00000000;
	mov.b32 	%r18, 0;
	mov.f32 	%f226, %f227;
	mov.f32 	%f225, %f227;
	@%p3 bra 	$L__BB0_6;
	and.b32  	%r18, %r10, 2147483644;
	neg.s32 	%r16, %r18;
	add.s64 	%rd16, %rd1, 32;
	mov.f32 	%f227, 0f00000000;
$L__BB0_5:
	.pragma "nounroll";
	ld.global.v4.f32 	{%f44, %f45, %f46, %f47}, [%rd16+-32];
	sub.f32 	%f48, %f44, %f224;
	sub.f32 	%f49, %f45, %f223;
	sub.f32 	%f50, %f46, %f222;
	mul.f32 	%f51, %f49, %f49;
	fma.rn.f32 	%f52, %f48, %f48, %f51;
	fma.rn.f32 	%f53, %f50, %f50, %f52;
	add.f32 	%f54, %f53, 0f24E69595;
	rsqrt.approx.f32 	%f55, %f54;
	mul.f32 	%f56, %f55, %f55;
	mul.f32 	%f57, %f55, %f56;
	mul.f32 	%f58, %f48, %f47;
	fma.rn.f32 	%f59, %f58, %f57, %f225;
	mul.f32 	%f60, %f49, %f47;
	fma.rn.f32 	%f61, %f60, %f57, %f226;
	mul.f32 	%f62, %f50, %f47;
	fma.rn.f32 	%f63, %f62, %f57, %f227;
	ld.global.v4.f32 	{%f64, %f65, %f66, %f67}, [%rd16+-16];
	sub.f32 	%f68, %f64, %f224;
	sub.f32 	%f69, %f65, %f223;
	sub.f32 	%f70, %f66, %f222;
	mul.f32 	%f71, %f69, %f69;
	fma.rn.f32 	%f72, %f68, %f68, %f71;
	fma.rn.f32 	%f73, %f70, %f70, %f72;
	add.f32 	%f74, %f73, 0f24E69595;
	rsqrt.approx.f32 	%f75, %f74;
	mul.f32 	%f76, %f75, %f75;
	mul.f32 	%f77, %f75, %f76;
	mul.f32 	%f78, %f68, %f67;
	fma.rn.f32 	%f79, %f78, %f77, %f59;
	mul.f32 	%f80, %f69, %f67;
	fma.rn.f32 	%f81, %f80, %f77, %f61;
	mul.f32 	%f82, %f70, %f67;
	fma.rn.f32 	%f83, %f82, %f77, %f63;
	ld.global.v4.f32 	{%f84, %f85, %f86, %f87}, [%rd16];
	sub.f32 	%f88, %f84, %f224;
	sub.f32 	%f89, %f85, %f223;
	sub.f32 	%f90, %f86, %f222;
	mul.f32 	%f91, %f89, %f89;
	fma.rn.f32 	%f92, %f88, %f88, %f91;
	fma.rn.f32 	%f93, %f90, %f90, %f92;
	add.f32 	%f94, %f93, 0f24E69595;
	rsqrt.approx.f32 	%f95, %f94;
	mul.f32 	%f96, %f95, %f95;
	mul.f32 	%f97, %f95, %f96;
	mul.f32 	%f98, %f88, %f87;
	fma.rn.f32 	%f99, %f98, %f97, %f79;
	mul.f32 	%f100, %f89, %f87;
	fma.rn.f32 	%f101, %f100, %f97, %f81;
	mul.f32 	%f102, %f90, %f87;
	fma.rn.f32 	%f103, %f102, %f97, %f83;
	ld.global.v4.f32 	{%f104, %f105, %f106, %f107}, [%rd16+16];
	sub.f32 	%f108, %f104, %f224;
	sub.f32 	%f109, %f105, %f223;
	sub.f32 	%f110, %f106, %f222;
	mul.f32 	%f111, %f109, %f109;
	fma.rn.f32 	%f112, %f108, %f108, %f111;
	fma.rn.f32 	%f113, %f110, %f110, %f112;
	add.f32 	%f114, %f113, 0f24E69595;
	rsqrt.approx.f32 	%f115, %f114;
	mul.f32 	%f116, %f115, %f115;
	mul.f32 	%f117, %f115, %f116;
	mul.f32 	%f118, %f108, %f107;
	fma.rn.f32 	%f225, %f118, %f117, %f99;
	mul.f32 	%f119, %f109, %f107;
	fma.rn.f32 	%f226, %f119, %f117, %f101;
	mul.f32 	%f120, %f110, %f107;
	fma.rn.f32 	%f227, %f120, %f117, %f103;
	add.s32 	%r16, %r16, 4;
	add.s64 	%rd16, %rd16, 64;
	setp.ne.s32 	%p4, %r16, 0;
	@%p4 bra 	$L__BB0_5;
$L__BB0_6:
	setp.eq.s32 	%p5, %r2, 0;
	@%p5 bra 	$L__BB0_11;
	setp.eq.s32 	%p6, %r2, 1;
	@%p6 bra 	$L__BB0_9;
	mul.wide.u32 	%rd9, %r18, 16;
	add.s64 	%rd10, %rd1, %rd9;
	ld.global.v4.f32 	{%f122, %f123, %f124, %f125}, [%rd10];
	sub.f32 	%f126, %f122, %f224;
	sub.f32 	%f127, %f123, %f223;
	sub.f32 	%f128, %f124, %f222;
	mul.f32 	%f129, %f127, %f127;
	fma.rn.f32 	%f130, %f126, %f126, %f129;
	fma.rn.f32 	%f131, %f128, %f128, %f130;
	add.f32 	%f132, %f131, 0f24E69595;
	rsqrt.approx.f32 	%f133, %f132;
	mul.f32 	%f134, %f133, %f133;
	mul.f32 	%f135, %f133, %f134;
	mul.f32 	%f136, %f126, %f125;
	fma.rn.f32 	%f137, %f136, %f135, %f225;
	mul.f32 	%f138, %f127, %f125;
	fma.rn.f32 	%f139, %f138, %f135, %f226;
	mul.f32 	%f140, %f128, %f125;
	fma.rn.f32 	%f141, %f140, %f135, %f227;
	ld.global.v4.f32 	{%f142, %f143, %f144, %f145}, [%rd10+16];
	sub.f32 	%f146, %f142, %f224;
	sub.f32 	%f147, %f143, %f223;
	sub.f32 	%f148, %f144, %f222;
	mul.f32 	%f149, %f147, %f147;
	fma.rn.f32 	%f150, %f146, %f146, %f149;
	fma.rn.f32 	%f151, %f148, %f148, %f150;
	add.f32 	%f152, %f151, 0f24E69595;
	rsqrt.approx.f32 	%f153, %f152;
	mul.f32 	%f154, %f153, %f153;
	mul.f32 	%f155, %f153, %f154;
	mul.f32 	%f156, %f146, %f145;
	fma.rn.f32 	%f225, %f156, %f155, %f137;
	mul.f32 	%f157, %f147, %f145;
	fma.rn.f32 	%f226, %f157, %f155, %f139;
	mul.f32 	%f158, %f148, %f145;
	fma.rn.f32 	%f227, %f158, %f155, %f141;
	add.s32 	%r18, %r18, 2;
$L__BB0_9:
	and.b32  	%r15, %r10, 1;
	setp.eq.b32 	%p7, %r15, 1;
	not.pred 	%p8, %p7;
	@%p8 bra 	$L__BB0_11;
	mul.wide.u32 	%rd11, %r18, 16;
	add.s64 	%rd12, %rd1, %rd11;
	ld.global.v4.f32 	{%f159, %f160, %f161, %f162}, [%rd12];
	sub.f32 	%f163, %f159, %f224;
	sub.f32 	%f164, %f160, %f223;
	sub.f32 	%f165, %f161, %f222;
	mul.f32 	%f166, %f164, %f164;
	fma.rn.f32 	%f167, %f163, %f163, %f166;
	fma.rn.f32 	%f168, %f165, %f165, %f167;
	add.f32 	%f169, %f168, 0f24E69595;
	rsqrt.approx.f32 	%f170, %f169;
	mul.f32 	%f171, %f170, %f170;
	mul.f32 	%f172, %f170, %f171;
	mul.f32 	%f173, %f163, %f162;
	fma.rn.f32 	%f225, %f173, %f172, %f225;
	mul.f32 	%f174, %f164, %f162;
	fma.rn.f32 	%f226, %f174, %f172, %f226;
	mul.f32 	%f175, %f165, %f162;
	fma.rn.f32 	%f227, %f175, %f172, %f227;
$L__BB0_11:
	mul.f32 	%f176, %f223, %f223;
	fma.rn.f32 	%f177, %f224, %f224, %f176;
	fma.rn.f32 	%f178, %f222, %f222, %f177;
	add.f32 	%f179, %f178, 0f24E69595;
	rsqrt.approx.f32 	%f180, %f179;
	mul.f32 	%f181, %f180, %f180;
	mul.f32 	%f182, %f180, %f181;
	mul.f32 	%f183, %f224, 0f459C4000;
	mul.f32 	%f184, %f183, %f182;
	sub.f32 	%f185, %f225, %f184;
	mul.f32 	%f186, %f223, 0f459C4000;
	mul.f32 	%f187, %f186, %f182;
	sub.f32 	%f188, %f226, %f187;
	mul.f32 	%f189, %f222, 0f459C4000;
	mul.f32 	%f190, %f189, %f182;
	sub.f32 	%f191, %f227, %f190;
	mul.f32 	%f192, %f37, 0f2E92ACC3;
	cvta.to.global.u64 	%rd13, %rd6;
	add.s64 	%rd15, %rd13, %rd8;
	.pragma "used_bytes_mask 4095";
	ld.global.v4.f32 	{%f193, %f194, %f195, %f196}, [%rd15];
	fma.rn.f32 	%f197, %f192, %f185, %f193;
	fma.rn.f32 	%f198, %f192, %f188, %f194;
	st.global.v2.f32 	[%rd15], {%f197, %f198};
	fma.rn.f32 	%f199, %f192, %f191, %f195;
	st.global.f32 	[%rd15+8], %f199;
	.pragma "used_bytes_mask 4095";
	ld.global.v4.f32 	{%f200, %f201, %f202, %f203}, [%rd2];
	fma.rn.f32 	%f204, %f37, %f197, %f200;
	fma.rn.f32 	%f205, %f37, %f198, %f201;
	st.global.v2.f32 	[%rd2], {%f204, %f205};
	fma.rn.f32 	%f206, %f37, %f199, %f202;
	st.global.f32 	[%rd2+8], %f206;
$L__BB0_12:
	ret;

}


// ===== COMPILED SASS (sm_100) =====

	.target	sm_100

	.elftype	@"ET_EXEC"


//--------------------- .note.nv.tkinfo           --------------------------
	.section	.note.nv.tkinfo,"",@"SHT_NOTE"
	.sectionflags	@"SHF_NOTE_NV_TKINFO"
	.tkinfo
        /*0018*/ 	.word	0x00000002
        /*0030*/ 	.string	""
        /*0030*/ 	.string	"ptxas"
        /*0030*/ 	.string	"Cuda compilation tools, release 13.0, V13.0.88"
        /*0030*/ 	.string	"Build cuda_13.0.r13.0/compiler.36424714_0"
        /*0030*/ 	.string	"-arch sm_100 -m 64 "



//--------------------- .note.nv.cuinfo           --------------------------
	.section	.note.nv.cuinfo,"",@"SHT_NOTE"
	.sectionflags	@"SHF_NOTE_NV_CUINFO"
        /*0018*/ 	.short	0x0002
        /*001a*/ 	.short	0x0064
        /*001c*/ 	.short	0x0082
	.zero		2


//--------------------- .nv.info                  --------------------------
	.section	.nv.info,"",@"SHT_CUDA_INFO"
	.align	4


	//----- nvinfo : EIATTR_REGCOUNT
	.align		4
        /*0000*/ 	.byte	0x04, 0x2f
        /*0002*/ 	.short	(.L_1 - .L_0)
	.align		4
.L_0:
        /*0004*/ 	.word	index@(_Z20simulate_interactionP6float4S0_fi)
        /*0008*/ 	.word	0x00000020


	//----- nvinfo : EIATTR_FRAME_SIZE
	.align		4
.L_1:
        /*000c*/ 	.byte	0x04, 0x11
        /*000e*/ 	.short	(.L_3 - .L_2)
	.align		4
.L_2:
        /*0010*/ 	.word	index@(_Z20simulate_interactionP6float4S0_fi)
        /*0014*/ 	.word	0x00000000


	//----- nvinfo : EIATTR_MIN_STACK_SIZE
	.align		4
.L_3:
        /*0018*/ 	.byte	0x04, 0x12
        /*001a*/ 	.short	(.L_5 - .L_4)
	.align		4
.L_4:
        /*001c*/ 	.word	index@(_Z20simulate_interactionP6float4S0_fi)
        /*0020*/ 	.word	0x00000000
.L_5:


//--------------------- .nv.compat                --------------------------
	.section	.nv.compat,"",@"SHT_CUDA_COMPAT_INFO"
	.align	4
        /*0000*/ 	.byte	0x02, 0x09, 0x00, 0x00, 0x02, 0x02, 0x01, 0x00, 0x02, 0x05, 0x05, 0x00, 0x03, 0x07, 0x01, 0x01
        /*0010*/ 	.byte	0x02, 0x03, 0x00, 0x00, 0x02, 0x06, 0x01, 0x00, 0x04, 0x0b, 0x08, 0x00, 0x01, 0x00, 0x00, 0x00
        /*0020*/ 	.byte	0x00, 0x00, 0x00, 0x00


//--------------------- .nv.info._Z20simulate_interactionP6float4S0_fi --------------------------
	.section	.nv.info._Z20simulate_interactionP6float4S0_fi,"",@"SHT_CUDA_INFO"
	.sectionflags	@""
	.align	4


	//----- nvinfo : EIATTR_CUDA_API_VERSION
	.align		4
        /*0000*/ 	.byte	0x04, 0x37
        /*0002*/ 	.short	(.L_7 - .L_6)
.L_6:
        /*0004*/ 	.word	0x00000082


	//----- nvinfo : EIATTR_KPARAM_INFO
	.align		4
.L_7:
        /*0008*/ 	.byte	0x04, 0x17
        /*000a*/ 	.short	(.L_9 - .L_8)
.L_8:
        /*000c*/ 	.word	0x00000000
        /*0010*/ 	.short	0x0003
        /*0012*/ 	.short	0x0014
        /*0014*/ 	.byte	0x00, 0xf0, 0x11, 0x00


	//----- nvinfo : EIATTR_KPARAM_INFO
	.align		4
.L_9:
        /*0018*/ 	.byte	0x04, 0x17
        /*001a*/ 	.short	(.L_11 - .L_10)
.L_10:
        /*001c*/ 	.word	0x00000000
        /*0020*/ 	.short	0x0002
        /*0022*/ 	.short	0x0010
        /*0024*/ 	.byte	0x00, 0xf0, 0x11, 0x00


	//----- nvinfo : EIATTR_KPARAM_INFO
	.align		4
.L_11:
        /*0028*/ 	.byte	0x04, 0x17
        /*002a*/ 	.short	(.L_13 - .L_12)
.L_12:
        /*002c*/ 	.word	0x00000000
        /*0030*/ 	.short	0x0001
        /*0032*/ 	.short	0x0008
        /*0034*/ 	.byte	0x00, 0xf5, 0x21, 0x00


	//----- nvinfo : EIATTR_KPARAM_INFO
	.align		4
.L_13:
        /*0038*/ 	.byte	0x04, 0x17
        /*003a*/ 	.short	(.L_15 - .L_14)
.L_14:
        /*003c*/ 	.word	0x00000000
        /*0040*/ 	.short	0x0000
        /*0042*/ 	.short	0x0000
        /*0044*/ 	.byte	0x00, 0xf5, 0x21, 0x00


	//----- nvinfo : EIATTR_SPARSE_MMA_MASK
	.align		4
.L_15:
        /*0048*/ 	.byte	0x03, 0x50
        /*004a*/ 	.short	0x0000


	//----- nvinfo : EIATTR_MAXREG_COUNT
	.align		4
        /*004c*/ 	.byte	0x03, 0x1b
        /*004e*/ 	.short	0x00ff


	//----- nvinfo : EIATTR_MERCURY_ISA_VERSION
	.align		4
        /*0050*/ 	.byte	0x03, 0x5f
        /*0052*/ 	.short	0x0101


	//----- nvinfo : EIATTR_UNUSED_LOAD_BYTE_OFFSET
	.align		4
        /*0054*/ 	.byte	0x04, 0x44
        /*0056*/ 	.short	(.L_17 - .L_16)


	//   ....[0]....
.L_16:
        /*0058*/ 	.word	0x000000d0
        /*005c*/ 	.word	0x00000fff


	//   ....[1]....
        /*0060*/ 	.word	0x00000120
        /*0064*/ 	.word	0x00000fff


	//   ....[2]....
        /*0068*/ 	.word	0x00000bf0
        /*006c*/ 	.word	0x00000fff


	//   ....[3]....
        /*0070*/ 	.word	0x00000d70
        /*0074*/ 	.word	0x00000fff


	//----- nvinfo : EIATTR_VRC_CTA_INIT_COUNT
	.align		4
.L_17:
        /*0078*/ 	.byte	0x02, 0x4a
	.zero		1
	.zero		1


	//----- nvinfo : EIATTR_EXIT_INSTR_OFFSETS
	.align		4
        /*007c*/ 	.byte	0x04, 0x1c
        /*007e*/ 	.short	(.L_19 - .L_18)


	//   ....[0]....
.L_18:
        /*0080*/ 	.word	0x00000070


	//   ....[1]....
        /*0084*/ 	.word	0x00000dd0


	//----- nvinfo : EIATTR_CBANK_PARAM_SIZE
	.align		4
.L_19:
        /*0088*/ 	.byte	0x03, 0x19
        /*008a*/ 	.short	0x0018


	//----- nvinfo : EIATTR_PARAM_CBANK
	.align		4
        /*008c*/ 	.byte	0x04, 0x0a
        /*008e*/ 	.short	(.L_21 - .L_20)
	.align		4
.L_20:
        /*0090*/ 	.word	index@(.nv.constant0._Z20simulate_interactionP6float4S0_fi)
        /*0094*/ 	.short	0x0380
        /*0096*/ 	.short	0x0018


	//----- nvinfo : EIATTR_SW_WAR
	.align		4
.L_21:
        /*0098*/ 	.byte	0x04, 0x36
        /*009a*/ 	.short	(.L_23 - .L_22)
.L_22:
        /*009c*/ 	.word	0x00000008
.L_23:


//--------------------- .nv.callgraph             --------------------------
	.section	.nv.callgraph,"",@"SHT_CUDA_CALLGRAPH"
	.align	4
	.sectionentsize	8
	.align		4
        /*0000*/ 	.word	0x00000000
	.align		4
        /*0004*/ 	.word	0xffffffff
	.align		4
        /*0008*/ 	.word	0x00000000
	.align		4
        /*000c*/ 	.word	0xfffffffe
	.align		4
        /*0010*/ 	.word	0x00000000
	.align		4
        /*0014*/ 	.word	0xfffffffd
	.align		4
        /*0018*/ 	.word	0x00000000
	.align		4
        /*001c*/ 	.word	0xfffffffc


//--------------------- .text._Z20simulate_interactionP6float4S0_fi --------------------------
	.section	.text._Z20simulate_interactionP6float4S0_fi,"ax",@progbits
	.align	128
        .global         _Z20simulate_interactionP6float4S0_fi
        .type           _Z20simulate_interactionP6float4S0_fi,@function
        .size           _Z20simulate_interactionP6float4S0_fi,(.L_x_6 - _Z20simulate_interactionP6float4S0_fi)
        .other          _Z20simulate_interactionP6float4S0_fi,@"STO_CUDA_ENTRY STV_DEFAULT"
_Z20simulate_interactionP6float4S0_fi:
.text._Z20simulate_interactionP6float4S0_fi:
[----:B------:R-:W-:Y:S01]  /*0000*/  LDC R1, c[0x0][0x37c] ;  /* 0x0000df00ff017b82 */ /* 0x000fe20000000800 */
[----:B------:R-:W0:Y:S01]  /*0010*/  S2R R0, SR_CTAID.X ;  /* 0x0000000000007919 */ /* 0x000e220000002500 */
[----:B------:R-:W0:Y:S01]  /*0020*/  LDCU UR4, c[0x0][0x360] ;  /* 0x00006c00ff0477ac */ /* 0x000e220008000800 */
[----:B------:R-:W0:Y:S01]  /*0030*/  S2R R3, SR_TID.X ;  /* 0x0000000000037919 */ /* 0x000e220000002100 */
[----:B------:R-:W1:Y:S01]  /*0040*/  LDCU UR9, c[0x0][0x394] ;  /* 0x00007280ff0977ac */ /* 0x000e620008000800 */
[----:B0-----:R-:W-:-:S05]  /*0050*/  IMAD R0, R0, UR4, R3 ;  /* 0x0000000400007c24 */ /* 0x001fca000f8e0203 */
[----:B-1----:R-:W-:-:S13]  /*0060*/  ISETP.GE.AND P0, PT, R0, UR9, PT ;  /* 0x0000000900007c0c */ /* 0x002fda000bf06270 */
[----:B------:R-:W-:Y:S05]  /*0070*/  @P0 EXIT ;  /* 0x000000000000094d */ /* 0x000fea0003800000 */
[----:B------:R-:W0:Y:S01]  /*0080*/  LDC.64 R24, c[0x0][0x380] ;  /* 0x0000e000ff187b82 */ /* 0x000e220000000a00 */
[----:B------:R-:W-:Y:S01]  /*0090*/  UISETP.GT.AND UP0, UPT, UR9, URZ, UPT ;  /* 0x000000ff0900728c */ /* 0x000fe2000bf04270 */
[----:B------:R-:W1:Y:S01]  /*00a0*/  LDCU.64 UR10, c[0x0][0x358] ;  /* 0x00006b00ff0a77ac */ /* 0x000e620008000a00 */
[----:B0-----:R-:W-:-:S07]  /*00b0*/  IMAD.WIDE R22, R0, 0x10, R24 ;  /* 0x0000001000167825 */ /* 0x001fce00078e0218 */
[----:B-1----:R-:W-:Y:S05]  /*00c0*/  BRA.U UP0, `(.L_x_0) ;  /* 0x0000000100147547 */ /* 0x002fea000b800000 */
[----:B------:R0:W5:Y:S01]  /*00d0*/  LDG.E.128 R4, desc[UR10][R22.64] ;  /* 0x0000000a16047981 */ /* 0x000162000c1e1d00 */
[----:B------:R-:W-:Y:S01]  /*00e0*/  HFMA2 R16, -RZ, RZ, 0, 0 ;  /* 0x00000000ff107431 */ /* 0x000fe200000001ff */
[----:B------:R-:W-:Y:S01]  /*00f0*/  MOV R20, RZ ;  /* 0x000000ff00147202 */ /* 0x000fe20000000f00 */
[----:B------:R-:W-:Y:S01]  /*0100*/  HFMA2 R2, -RZ, RZ, 0, 0 ;  /* 0x00000000ff027431 */ /* 0x000fe200000001ff */
[----:B------:R-:W-:Y:S06]  /*0110*/  BRA `(.L_x_1) ;  /* 0x0000000800ac7947 */ /* 0x000fec0003800000 */
.L_x_0:
[----:B------:R0:W5:Y:S01]  /*0120*/  LDG.E.128 R4, desc[UR10][R22.64] ;  /* 0x0000000a16047981 */ /* 0x000162000c1e1d00 */
[----:B------:R-:W-:Y:S01]  /*0130*/  UISETP.GE.U32.AND UP1, UPT, UR9, 0x4, UPT ;  /* 0x000000040900788c */ /* 0x000fe2000bf26070 */
[----:B------:R-:W-:Y:S01]  /*0140*/  HFMA2 R16, -RZ, RZ, 0, 0 ;  /* 0x00000000ff107431 */ /* 0x000fe200000001ff */
[----:B------:R-:W-:Y:S01]  /*0150*/  ULOP3.LUT UR6, UR9, 0x3, URZ, 0xc0, !UPT ;  /* 0x0000000309067892 */ /* 0x000fe2000f8ec0ff */
[----:B------:R-:W-:Y:S02]  /*0160*/  CS2R R2, SRZ ;  /* 0x0000000000027805 */ /* 0x000fe4000001ff00 */
[----:B------:R-:W-:Y:S01]  /*0170*/  MOV R20, RZ ;  /* 0x000000ff00147202 */ /* 0x000fe20000000f00 */
[----:B------:R-:W-:-:S03]  /*0180*/  UISETP.NE.AND UP0, UPT, UR6, URZ, UPT ;  /* 0x000000ff0600728c */ /* 0x000fc6000bf05270 */
[----:B0-----:R-:W-:Y:S08]  /*0190*/  BRA.U !UP1, `(.L_x_2) ;  /* 0x0000000509787547 */ /* 0x001ff0000b800000 */
[----:B------:R-:W0:Y:S01]  /*01a0*/  LDCU.64 UR4, c[0x0][0x380] ;  /* 0x00007000ff0477ac */ /* 0x000e220008000a00 */
[----:B------:R-:W-:Y:S01]  /*01b0*/  MOV R2, RZ ;  /* 0x000000ff00027202 */ /* 0x000fe20000000f00 */
[----:B------:R-:W-:-:S04]  /*01c0*/  ULOP3.LUT UR7, UR9, 0x7ffffffc, URZ, 0xc0, !UPT ;  /* 0x7ffffffc09077892 */ /* 0x000fc8000f8ec0ff */
[----:B------:R-:W-:Y:S02]  /*01d0*/  UIADD3 UR8, UPT, UPT, -UR7, URZ, URZ ;  /* 0x000000ff07087290 */ /* 0x000fe4000fffe1ff */
[----:B------:R-:W-:Y:S01]  /*01e0*/  MOV R3, UR7 ;  /* 0x0000000700037c02 */ /* 0x000fe20008000f00 */
[----:B0-----:R-:W-:-:S04]  /*01f0*/  UIADD3 UR4, UP1, UPT, UR4, 0x20, URZ ;  /* 0x0000002004047890 */ /* 0x001fc8000ff3e0ff */
[----:B------:R-:W-:Y:S02]  /*0200*/  UIADD3.X UR5, UPT, UPT, URZ, UR5, URZ, UP1, !UPT ;  /* 0x00000005ff057290 */ /* 0x000fe40008ffe4ff */
[----:B------:R-:W-:-:S04]  /*0210*/  MOV R26, UR4 ;  /* 0x00000004001a7c02 */ /* 0x000fc80008000f00 */
[----:B------:R-:W-:-:S07]  /*0220*/  MOV R27, UR5 ;  /* 0x00000005001b7c02 */ /* 0x000fce0008000f00 */
.L_x_3:
[----:B------:R-:W2:Y:S04]  /*0230*/  LDG.E.128 R12, desc[UR10][R26.64+-0x20] ;  /* 0xffffe00a1a0c7981 */ /* 0x000ea8000c1e1d00 */
[----:B------:R-:W3:Y:S01]  /*0240*/  LDG.E.128 R8, desc[UR10][R26.64+-0x10] ;  /* 0xfffff00a1a087981 */ /* 0x000ee2000c1e1d00 */
[----:B--2--5:R-:W-:Y:S01]  /*0250*/  FADD R18, -R5, R13 ;  /* 0x0000000d05127221 */ /* 0x024fe20000000100 */
[----:B------:R-:W-:Y:S01]  /*0260*/  FADD R12, -R4, R12 ;  /* 0x0000000c040c7221 */ /* 0x000fe20000000100 */
[----:B------:R-:W-:Y:S02]  /*0270*/  FADD R14, -R6, R14 ;  /* 0x0000000e060e7221 */ /* 0x000fe40000000100 */
[----:B------:R-:W-:Y:S01]  /*0280*/  FMUL R7, R18, R18 ;  /* 0x0000001212077220 */ /* 0x000fe20000400000 */
[C---:B------:R-:W-:Y:S01]  /*0290*/  FMUL R28, R15.reuse, R12 ;  /* 0x0000000c0f1c7220 */ /* 0x040fe20000400000 */
[----:B------:R-:W-:-:S02]  /*02a0*/  FMUL R29, R15, R14 ;  /* 0x0000000e0f1d7220 */ /* 0x000fc40000400000 */
[----:B------:R-:W-:-:S04]  /*02b0*/  FFMA R7, R12, R12, R7 ;  /* 0x0000000c0c077223 */ /* 0x000fc80000000007 */
[----:B------:R-:W-:-:S04]  /*02c0*/  FFMA R7, R14, R14, R7 ;  /* 0x0000000e0e077223 */ /* 0x000fc80000000007 */
[----:B------:R-:W-:Y:S01]  /*02d0*/  FADD R13, R7, 1.0000000168623835264e-16 ;  /* 0x24e69595070d7421 */ /* 0x000fe20000000000 */
[----:B------:R-:W-:-:S04]  /*02e0*/  FMUL R7, R15, R18 ;  /* 0x000000120f077220 */ /* 0x000fc80000400000 */
[----:B------:R-:W-:-:S13]  /*02f0*/  FSETP.GEU.AND P0, PT, |R13|, 1.175494350822287508e-38, PT ;  /* 0x008000000d00780b */ /* 0x000fda0003f0e200 */
[----:B------:R-:W-:-:S04]  /*0300*/  @!P0 FMUL R13, R13, 16777216 ;  /* 0x4b8000000d0d8820 */ /* 0x000fc80000400000 */
[----:B------:R0:W1:Y:S02]  /*0310*/  MUFU.RSQ R21, R13 ;  /* 0x0000000d00157308 */ /* 0x0000640000001400 */
[----:B0-----:R-:W2:Y:S01]  /*0320*/  LDG.E.128 R12, desc[UR10][R26.64] ;  /* 0x0000000a1a0c7981 */ /* 0x001ea2000c1e1d00 */
[----:B-1----:R-:W-:-:S04]  /*0330*/  @!P0 FMUL R21, R21, 4096 ;  /* 0x4580000015158820 */ /* 0x002fc80000400000 */
[----:B------:R-:W-:-:S04]  /*0340*/  FMUL R17, R21, R21 ;  /* 0x0000001515117220 */ /* 0x000fc80000400000 */
[----:B------:R-:W-:-:S04]  /*0350*/  FMUL R21, R21, R17 ;  /* 0x0000001115157220 */ /* 0x000fc80000400000 */
[C---:B------:R-:W-:Y:S02]  /*0360*/  FFMA R28, R21.reuse, R28, R16 ;  /* 0x0000001c151c7223 */ /* 0x040fe40000000010 */
[----:B------:R-:W4:Y:S01]  /*0370*/  LDG.E.128 R16, desc[UR10][R26.64+0x10] ;  /* 0x0000100a1a107981 */ /* 0x000f22000c1e1d00 */
[----:B------:R-:W-:Y:S01]  /*0380*/  FFMA R7, R21, R7, R20 ;  /* 0x0000000715077223 */ /* 0x000fe20000000014 */
[----:B---3--:R-:W-:Y:S01]  /*0390*/  FADD R20, -R5, R9 ;  /* 0x0000000905147221 */ /* 0x008fe20000000100 */
[----:B------:R-:W-:-:S03]  /*03a0*/  FADD R8, -R4, R8 ;  /* 0x0000000804087221 */ /* 0x000fc60000000100 */
[----:B------:R-:W-:Y:S01]  /*03b0*/  FMUL R9, R20, R20 ;  /* 0x0000001414097220 */ /* 0x000fe20000400000 */
[----:B------:R-:W-:-:S03]  /*03c0*/  FADD R10, -R6, R10 ;  /* 0x0000000a060a7221 */ /* 0x000fc60000000100 */
[----:B------:R-:W-:-:S04]  /*03d0*/  FFMA R9, R8, R8, R9 ;  /* 0x0000000808097223 */ /* 0x000fc80000000009 */
[----:B------:R-:W-:-:S04]  /*03e0*/  FFMA R9, R10, R10, R9 ;  /* 0x0000000a0a097223 */ /* 0x000fc80000000009 */
[----:B------:R-:W-:-:S05]  /*03f0*/  FADD R9, R9, 1.0000000168623835264e-16 ;  /* 0x24e6959509097421 */ /* 0x000fca0000000000 */
[----:B------:R-:W-:Y:S01]  /*0400*/  FSETP.GEU.AND P0, PT, |R9|, 1.175494350822287508e-38, PT ;  /* 0x008000000900780b */ /* 0x000fe20003f0e200 */
[----:B------:R-:W-:-:S12]  /*0410*/  FFMA R29, R21, R29, R2 ;  /* 0x0000001d151d7223 */ /* 0x000fd80000000002 */
[----:B------:R-:W-:-:S04]  /*0420*/  @!P0 FMUL R9, R9, 16777216 ;  /* 0x4b80000009098820 */ /* 0x000fc80000400000 */
[----:B------:R-:W0:Y:S01]  /*0430*/  MUFU.RSQ R2, R9 ;  /* 0x0000000900027308 */ /* 0x000e220000001400 */
[----:B------:R-:W-:Y:S01]  /*0440*/  FMUL R20, R11, R20 ;  /* 0x000000140b147220 */ /* 0x000fe20000400000 */
[----:B0-----:R-:W-:-:S04]  /*0450*/  @!P0 FMUL R2, R2, 4096 ;  /* 0x4580000002028820 */ /* 0x001fc80000400000 */
[----:B------:R-:W-:-:S04]  /*0460*/  FMUL R21, R2, R2 ;  /* 0x0000000202157220 */ /* 0x000fc80000400000 */
[----:B------:R-:W-:Y:S01]  /*0470*/  FMUL R2, R2, R21 ;  /* 0x0000001502027220 */ /* 0x000fe20000400000 */
[C---:B------:R-:W-:Y:S01]  /*0480*/  FMUL R21, R11.reuse, R8 ;  /* 0x000000080b157220 */ /* 0x040fe20000400000 */
[----:B------:R-:W-:Y:S02]  /*0490*/  FMUL R11, R11, R10 ;  /* 0x0000000a0b0b7220 */ /* 0x000fe40000400000 */
[C---:B------:R-:W-:Y:S01]  /*04a0*/  FFMA R7, R2.reuse, R20, R7 ;  /* 0x0000001402077223 */ /* 0x040fe20000000007 */
[C---:B------:R-:W-:Y:S01]  /*04b0*/  FFMA R28, R2.reuse, R21, R28 ;  /* 0x00000015021c7223 */ /* 0x040fe2000000001c */
[----:B------:R-:W-:Y:S01]  /*04c0*/  FFMA R11, R2, R11, R29 ;  /* 0x0000000b020b7223 */ /* 0x000fe2000000001d */
[----:B------:R-:W-:-:S04]  /*04d0*/  UIADD3 UR8, UPT, UPT, UR8, 0x4, URZ ;  /* 0x0000000408087890 */ /* 0x000fc8000fffe0ff */
[----:B------:R-:W-:Y:S01]  /*04e0*/  UISETP.NE.AND UP1, UPT, UR8, URZ, UPT ;  /* 0x000000ff0800728c */ /* 0x000fe2000bf25270 */
[----:B--2---:R-:W-:Y:S01]  /*04f0*/  FADD R8, -R5, R13 ;  /* 0x0000000d05087221 */ /* 0x004fe20000000100 */
[----:B------:R-:W-:-:S03]  /*0500*/  FADD R12, -R4, R12 ;  /* 0x0000000c040c7221 */ /* 0x000fc60000000100 */
[----:B------:R-:W-:Y:S01]  /*0510*/  FMUL R9, R8, R8 ;  /* 0x0000000808097220 */ /* 0x000fe20000400000 */
[----:B------:R-:W-:-:S03]  /*0520*/  FADD R14, -R6, R14 ;  /* 0x0000000e060e7221 */ /* 0x000fc60000000100 */
[----:B------:R-:W-:-:S04]  /*0530*/  FFMA R9, R12, R12, R9 ;  /* 0x0000000c0c097223 */ /* 0x000fc80000000009 */
[----:B------:R-:W-:Y:S01]  /*0540*/  FFMA R9, R14, R14, R9 ;  /* 0x0000000e0e097223 */ /* 0x000fe20000000009 */
[----:B----4-:R-:W-:Y:S01]  /*0550*/  FADD R10, -R5, R17 ;  /* 0x00000011050a7221 */ /* 0x010fe20000000100 */
[----:B------:R-:W-:-:S03]  /*0560*/  FADD R16, -R4, R16 ;  /* 0x0000001004107221 */ /* 0x000fc60000000100 */
[----:B------:R-:W-:Y:S01]  /*0570*/  FMUL R13, R10, R10 ;  /* 0x0000000a0a0d7220 */ /* 0x000fe20000400000 */
[----:B------:R-:W-:-:S03]  /*0580*/  FADD R18, -R6, R18 ;  /* 0x0000001206127221 */ /* 0x000fc60000000100 */
[----:B------:R-:W-:Y:S01]  /*0590*/  FFMA R13, R16, R16, R13 ;  /* 0x00000010100d7223 */ /* 0x000fe2000000000d */
[----:B------:R-:W-:-:S03]  /*05a0*/  FADD R17, R9, 1.0000000168623835264e-16 ;  /* 0x24e6959509117421 */ /* 0x000fc60000000000 */
[----:B------:R-:W-:Y:S02]  /*05b0*/  FFMA R13, R18, R18, R13 ;  /* 0x00000012120d7223 */ /* 0x000fe4000000000d */
[----:B------:R-:W-:Y:S02]  /*05c0*/  FSETP.GEU.AND P0, PT, |R17|, 1.175494350822287508e-38, PT ;  /* 0x008000001100780b */ /* 0x000fe40003f0e200 */
[----:B------:R-:W-:-:S05]  /*05d0*/  FADD R20, R13, 1.0000000168623835264e-16 ;  /* 0x24e695950d147421 */ /* 0x000fca0000000000 */
[----:B------:R-:W-:-:S06]  /*05e0*/  FSETP.GEU.AND P1, PT, |R20|, 1.175494350822287508e-38, PT ;  /* 0x008000001400780b */ /* 0x000fcc0003f2e200 */
[----:B------:R-:W-:-:S04]  /*05f0*/  @!P0 FMUL R17, R17, 16777216 ;  /* 0x4b80000011118820 */ /* 0x000fc80000400000 */
[----:B------:R-:W0:Y:S03]  /*0600*/  MUFU.RSQ R13, R17 ;  /* 0x00000011000d7308 */ /* 0x000e260000001400 */
[----:B------:R-:W-:-:S05]  /*0610*/  @!P1 FMUL R20, R20, 16777216 ;  /* 0x4b80000014149820 */ /* 0x000fca0000400000 */
[----:B------:R-:W1:Y:S01]  /*0620*/  MUFU.RSQ R9, R20 ;  /* 0x0000001400097308 */ /* 0x000e620000001400 */
[----:B0-----:R-:W-:-:S04]  /*0630*/  @!P0 FMUL R13, R13, 4096 ;  /* 0x458000000d0d8820 */ /* 0x001fc80000400000 */
[----:B------:R-:W-:Y:S01]  /*0640*/  FMUL R2, R13, R13 ;  /* 0x0000000d0d027220 */ /* 0x000fe20000400000 */
[----:B-1----:R-:W-:-:S03]  /*0650*/  @!P1 FMUL R9, R9, 4096 ;  /* 0x4580000009099820 */ /* 0x002fc60000400000 */
[----:B------:R-:W-:Y:S01]  /*0660*/  FMUL R13, R13, R2 ;  /* 0x000000020d0d7220 */ /* 0x000fe20000400000 */
[C---:B------:R-:W-:Y:S01]  /*0670*/  FMUL R12, R15.reuse, R12 ;  /* 0x0000000c0f0c7220 */ /* 0x040fe20000400000 */
[----:B------:R-:W-:Y:S01]  /*0680*/  FMUL R8, R15, R8 ;  /* 0x000000080f087220 */ /* 0x000fe20000400000 */
[----:B------:R-:W-:Y:S01]  /*0690*/  FMUL R2, R9, R9 ;  /* 0x0000000909027220 */ /* 0x000fe20000400000 */
[----:B------:R-:W-:Y:S01]  /*06a0*/  FMUL R14, R15, R14 ;  /* 0x0000000e0f0e7220 */ /* 0x000fe20000400000 */
[C---:B------:R-:W-:Y:S01]  /*06b0*/  FFMA R28, R13.reuse, R12, R28 ;  /* 0x0000000c0d1c7223 */ /* 0x040fe2000000001c */
[----:B------:R-:W-:Y:S01]  /*06c0*/  FFMA R7, R13, R8, R7 ;  /* 0x000000080d077223 */ /* 0x000fe20000000007 */
[----:B------:R-:W-:Y:S01]  /*06d0*/  FMUL R9, R9, R2 ;  /* 0x0000000209097220 */ /* 0x000fe20000400000 */
[----:B------:R-:W-:Y:S01]  /*06e0*/  FFMA R11, R13, R14, R11 ;  /* 0x0000000e0d0b7223 */ /* 0x000fe2000000000b */
[----:B------:R-:W-:Y:S01]  /*06f0*/  IADD3 R26, P0, PT, R26, 0x40, RZ ;  /* 0x000000401a1a7810 */ /* 0x000fe20007f1e0ff */
[C---:B------:R-:W-:Y:S01]  /*0700*/  FMUL R16, R19.reuse, R16 ;  /* 0x0000001013107220 */ /* 0x040fe20000400000 */
[C---:B------:R-:W-:Y:S01]  /*0710*/  FMUL R10, R19.reuse, R10 ;  /* 0x0000000a130a7220 */ /* 0x040fe20000400000 */
[----:B------:R-:W-:Y:S01]  /*0720*/  FMUL R2, R19, R18 ;  /* 0x0000001213027220 */ /* 0x000fe20000400000 */
[----:B------:R-:W-:Y:S01]  /*0730*/  IADD3.X R27, PT, PT, RZ, R27, RZ, P0, !PT ;  /* 0x0000001bff1b7210 */ /* 0x000fe200007fe4ff */
[C---:B------:R-:W-:Y:S01]  /*0740*/  FFMA R16, R9.reuse, R16, R28 ;  /* 0x0000001009107223 */ /* 0x040fe2000000001c */
[C---:B------:R-:W-:Y:S01]  /*0750*/  FFMA R20, R9.reuse, R10, R7 ;  /* 0x0000000a09147223 */ /* 0x040fe20000000007 */
[----:B------:R-:W-:Y:S01]  /*0760*/  FFMA R2, R9, R2, R11 ;  /* 0x0000000209027223 */ /* 0x000fe2000000000b */
[----:B------:R-:W-:Y:S06]  /*0770*/  BRA.U UP1, `(.L_x_3) ;  /* 0xfffffff901ac7547 */ /* 0x000fec000b83ffff */
.L_x_2:
[----:B------:R-:W-:Y:S05]  /*0780*/  BRA.U !UP0, `(.L_x_1) ;  /* 0x0000000508107547 */ /* 0x000fea000b800000 */
[----:B------:R-:W-:Y:S02]  /*0790*/  UISETP.NE.AND UP0, UPT, UR6, 0x1, UPT ;  /* 0x000000010600788c */ /* 0x000fe4000bf05270 */
[----:B------:R-:W-:-:S04]  /*07a0*/  ULOP3.LUT UR4, UR9, 0x1, URZ, 0xc0, !UPT ;  /* 0x0000000109047892 */ /* 0x000fc8000f8ec0ff */
[----:B------:R-:W-:-:S03]  /*07b0*/  UISETP.NE.U32.AND UP1, UPT, UR4, 0x1, UPT ;  /* 0x000000010400788c */ /* 0x000fc6000bf25070 */
[----:B------:R-:W-:Y:S08]  /*07c0*/  BRA.U !UP0, `(.L_x_4) ;  /* 0x0000000108a87547 */ /* 0x000ff0000b800000 */
[----:B------:R-:W-:-:S05]  /*07d0*/  IMAD.WIDE.U32 R28, R3, 0x10, R24 ;  /* 0x00000010031c7825 */ /* 0x000fca00078e0018 */
[----:B------:R-:W2:Y:S04]  /*07e0*/  LDG.E.128 R8, desc[UR10][R28.64] ;  /* 0x0000000a1c087981 */ /* 0x000ea8000c1e1d00 */
[----:B------:R-:W3:Y:S01]  /*07f0*/  LDG.E.128 R12, desc[UR10][R28.64+0x10] ;  /* 0x0000100a1c0c7981 */ /* 0x000ee2000c1e1d00 */
[----:B------:R-:W-:Y:S01]  /*0800*/  IADD3 R3, PT, PT, R3, 0x2, RZ ;  /* 0x0000000203037810 */ /* 0x000fe20007ffe0ff */
[C---:B--2--5:R-:W-:Y:S01]  /*0810*/  FADD R18, -R5.reuse, R9 ;  /* 0x0000000905127221 */ /* 0x064fe20000000100 */
[----:B------:R-:W-:Y:S01]  /*0820*/  FADD R8, -R4, R8 ;  /* 0x0000000804087221 */ /* 0x000fe20000000100 */
[----:B------:R-:W-:Y:S02]  /*0830*/  FADD R10, -R6, R10 ;  /* 0x0000000a060a7221 */ /* 0x000fe40000000100 */
[----:B------:R-:W-:Y:S01]  /*0840*/  FMUL R7, R18, R18 ;  /* 0x0000001212077220 */ /* 0x000fe20000400000 */
[----:B---3--:R-:W-:Y:S01]  /*0850*/  FADD R26, -R5, R13 ;  /* 0x0000000d051a7221 */ /* 0x008fe20000000100 */
[----:B------:R-:W-:Y:S01]  /*0860*/  FADD R12, -R4, R12 ;  /* 0x0000000c040c7221 */ /* 0x000fe20000000100 */
[----:B------:R-:W-:Y:S01]  /*0870*/  FADD R14, -R6, R14 ;  /* 0x0000000e060e7221 */ /* 0x000fe20000000100 */
[----:B------:R-:W-:Y:S01]  /*0880*/  FFMA R7, R8, R8, R7 ;  /* 0x0000000808077223 */ /* 0x000fe20000000007 */
[----:B------:R-:W-:Y:S01]  /*0890*/  FMUL R9, R26, R26 ;  /* 0x0000001a1a097220 */ /* 0x000fe20000400000 */
[C---:B------:R-:W-:Y:S01]  /*08a0*/  FMUL R8, R11.reuse, R8 ;  /* 0x000000080b087220 */ /* 0x040fe20000400000 */
[C---:B------:R-:W-:Y:S01]  /*08b0*/  FMUL R17, R11.reuse, R18 ;  /* 0x000000120b117220 */ /* 0x040fe20000400000 */
[----:B------:R-:W-:Y:S01]  /*08c0*/  FFMA R7, R10, R10, R7 ;  /* 0x0000000a0a077223 */ /* 0x000fe20000000007 */
[----:B------:R-:W-:Y:S01]  /*08d0*/  FFMA R13, R12, R12, R9 ;  /* 0x0000000c0c0d7223 */ /* 0x000fe20000000009 */
[----:B------:R-:W-:Y:S01]  /*08e0*/  FMUL R11, R11, R10 ;  /* 0x0000000a0b0b7220 */ /* 0x000fe20000400000 */
[----:B------:R-:W-:Y:S01]  /*08f0*/  FMUL R12, R15, R12 ;  /* 0x0000000c0f0c7220 */ /* 0x000fe20000400000 */
[----:B------:R-:W-:Y:S01]  /*0900*/  FADD R9, R7, 1.0000000168623835264e-16 ;  /* 0x24e6959507097421 */ /* 0x000fe20000000000 */
[----:B------:R-:W-:-:S04]  /*0910*/  FFMA R13, R14, R14, R13 ;  /* 0x0000000e0e0d7223 */ /* 0x000fc8000000000d */
[----:B------:R-:W-:Y:S01]  /*0920*/  FSETP.GEU.AND P0, PT, |R9|, 1.175494350822287508e-38, PT ;  /* 0x008000000900780b */ /* 0x000fe20003f0e200 */
[----:B------:R-:W-:-:S05]  /*0930*/  FADD R19, R13, 1.0000000168623835264e-16 ;  /* 0x24e695950d137421 */ /* 0x000fca0000000000 */
[----:B------:R-:W-:-:S07]  /*0940*/  FSETP.GEU.AND P1, PT, |R19|, 1.175494350822287508e-38, PT ;  /* 0x008000001300780b */ /* 0x000fce0003f2e200 */
[----:B------:R-:W-:-:S04]  /*0950*/  @!P0 FMUL R9, R9, 16777216 ;  /* 0x4b80000009098820 */ /* 0x000fc80000400000 */
[----:B------:R-:W0:Y:S02]  /*0960*/  MUFU.RSQ R13, R9 ;  /* 0x00000009000d7308 */ /* 0x000e240000001400 */
[----:B------:R-:W-:-:S06]  /*0970*/  @!P1 FMUL R19, R19, 16777216 ;  /* 0x4b80000013139820 */ /* 0x000fcc0000400000 */
[----:B------:R-:W1:Y:S01]  /*0980*/  MUFU.RSQ R7, R19 ;  /* 0x0000001300077308 */ /* 0x000e620000001400 */
[----:B0-----:R-:W-:-:S04]  /*0990*/  @!P0 FMUL R13, R13, 4096 ;  /* 0x458000000d0d8820 */ /* 0x001fc80000400000 */
[----:B------:R-:W-:Y:S01]  /*09a0*/  FMUL R28, R13, R13 ;  /* 0x0000000d0d1c7220 */ /* 0x000fe20000400000 */
[----:B-1----:R-:W-:-:S03]  /*09b0*/  @!P1 FMUL R7, R7, 4096 ;  /* 0x4580000007079820 */ /* 0x002fc60000400000 */
[----:B------:R-:W-:Y:S01]  /*09c0*/  FMUL R13, R13, R28 ;  /* 0x0000001c0d0d7220 */ /* 0x000fe20000400000 */
[----:B------:R-:W-:-:S03]  /*09d0*/  FMUL R10, R7, R7 ;  /* 0x00000007070a7220 */ /* 0x000fc60000400000 */
[----:B------:R-:W-:Y:S01]  /*09e0*/  FFMA R17, R13, R17, R20 ;  /* 0x000000110d117223 */ /* 0x000fe20000000014 */
[----:B------:R-:W-:Y:S01]  /*09f0*/  FMUL R20, R15, R26 ;  /* 0x0000001a0f147220 */ /* 0x000fe20000400000 */
[C---:B------:R-:W-:Y:S01]  /*0a00*/  FFMA R8, R13.reuse, R8, R16 ;  /* 0x000000080d087223 */ /* 0x040fe20000000010 */
[----:B------:R-:W-:Y:S01]  /*0a10*/  FFMA R2, R13, R11, R2 ;  /* 0x0000000b0d027223 */ /* 0x000fe20000000002 */
[----:B------:R-:W-:Y:S01]  /*0a20*/  FMUL R7, R7, R10 ;  /* 0x0000000a07077220 */ /* 0x000fe20000400000 */
[----:B------:R-:W-:-:S03]  /*0a30*/  FMUL R15, R15, R14 ;  /* 0x0000000e0f0f7220 */ /* 0x000fc60000400000 */
[C---:B------:R-:W-:Y:S01]  /*0a40*/  FFMA R16, R7.reuse, R12, R8 ;  /* 0x0000000c07107223 */ /* 0x040fe20000000008 */
[C---:B------:R-:W-:Y:S01]  /*0a50*/  FFMA R20, R7.reuse, R20, R17 ;  /* 0x0000001407147223 */ /* 0x040fe20000000011 */
[----:B------:R-:W-:-:S07]  /*0a60*/  FFMA R2, R7, R15, R2 ;  /* 0x0000000f07027223 */ /* 0x000fce0000000002 */
.L_x_4:
[----:B------:R-:W-:Y:S05]  /*0a70*/  BRA.U UP1, `(.L_x_1) ;  /* 0x0000000101547547 */ /* 0x000fea000b800000 */
[----:B------:R-:W-:-:S06]  /*0a80*/  IMAD.WIDE.U32 R8, R3, 0x10, R24 ;  /* 0x0000001003087825 */ /* 0x000fcc00078e0018 */
[----:B------:R-:W2:Y:S02]  /*0a90*/  LDG.E.128 R8, desc[UR10][R8.64] ;  /* 0x0000000a08087981 */ /* 0x000ea4000c1e1d00 */
[----:B--2--5:R-:W-:Y:S01]  /*0aa0*/  FADD R14, -R5, R9 ;  /* 0x00000009050e7221 */ /* 0x024fe20000000100 */
[----:B------:R-:W-:Y:S01]  /*0ab0*/  FADD R12, -R4, R8 ;  /* 0x00000008040c7221 */ /* 0x000fe20000000100 */
[----:B------:R-:W-:Y:S02]  /*0ac0*/  FADD R10, -R6, R10 ;  /* 0x0000000a060a7221 */ /* 0x000fe40000000100 */
[-C--:B------:R-:W-:Y:S01]  /*0ad0*/  FMUL R3, R14, R14.reuse ;  /* 0x0000000e0e037220 */ /* 0x080fe20000400000 */
[----:B------:R-:W-:-:S03]  /*0ae0*/  FMUL R9, R11, R14 ;  /* 0x0000000e0b097220 */ /* 0x000fc60000400000 */
[-C--:B------:R-:W-:Y:S01]  /*0af0*/  FFMA R3, R12, R12.reuse, R3 ;  /* 0x0000000c0c037223 */ /* 0x080fe20000000003 */
[C---:B------:R-:W-:Y:S01]  /*0b00*/  FMUL R12, R11.reuse, R12 ;  /* 0x0000000c0b0c7220 */ /* 0x040fe20000400000 */
[-C--:B------:R-:W-:Y:S02]  /*0b10*/  FMUL R11, R11, R10.reuse ;  /* 0x0000000a0b0b7220 */ /* 0x080fe40000400000 */
[----:B------:R-:W-:-:S04]  /*0b20*/  FFMA R3, R10, R10, R3 ;  /* 0x0000000a0a037223 */ /* 0x000fc80000000003 */
[----:B------:R-:W-:-:S05]  /*0b30*/  FADD R3, R3, 1.0000000168623835264e-16 ;  /* 0x24e6959503037421 */ /* 0x000fca0000000000 */
[----:B------:R-:W-:-:S13]  /*0b40*/  FSETP.GEU.AND P0, PT, |R3|, 1.175494350822287508e-38, PT ;  /* 0x008000000300780b */ /* 0x000fda0003f0e200 */
[----:B------:R-:W-:-:S04]  /*0b50*/  @!P0 FMUL R3, R3, 16777216 ;  /* 0x4b80000003038820 */ /* 0x000fc80000400000 */
[----:B------:R-:W0:Y:S02]  /*0b60*/  MUFU.RSQ R7, R3 ;  /* 0x0000000300077308 */ /* 0x000e240000001400 */
[----:B0-----:R-:W-:-:S04]  /*0b70*/  @!P0 FMUL R7, R7, 4096 ;  /* 0x4580000007078820 */ /* 0x001fc80000400000 */
[----:B------:R-:W-:-:S04]  /*0b80*/  FMUL R8, R7, R7 ;  /* 0x0000000707087220 */ /* 0x000fc80000400000 */
[----:B------:R-:W-:-:S04]  /*0b90*/  FMUL R7, R7, R8 ;  /* 0x0000000807077220 */ /* 0x000fc80000400000 */
[C---:B------:R-:W-:Y:S01]  /*0ba0*/  FFMA R16, R7.reuse, R12, R16 ;  /* 0x0000000c07107223 */ /* 0x040fe20000000010 */
[C---:B------:R-:W-:Y:S01]  /*0bb0*/  FFMA R20, R7.reuse, R9, R20 ;  /* 0x0000000907147223 */ /* 0x040fe20000000014 */
[----:B------:R-:W-:-:S07]  /*0bc0*/  FFMA R2, R7, R11, R2 ;  /* 0x0000000b07027223 */ /* 0x000fce0000000002 */
.L_x_1:
[----:B------:R-:W1:Y:S02]  /*0bd0*/  LDC.64 R12, c[0x0][0x388] ;  /* 0x0000e200ff0c7b82 */ /* 0x000e640000000a00 */
[----:B-1----:R-:W-:-:S05]  /*0be0*/  IMAD.WIDE R12, R0, 0x10, R12 ;  /* 0x00000010000c7825 */ /* 0x002fca00078e020c */
[----:B------:R-:W2:Y:S01]  /*0bf0*/  LDG.E.128 R8, desc[UR10][R12.64] ;  /* 0x0000000a0c087981 */ /* 0x000ea2000c1e1d00 */
[C---:B-----5:R-:W-:Y:S01]  /*0c00*/  FMUL R3, R5.reuse, R5 ;  /* 0x0000000505037220 */ /* 0x060fe20000400000 */
[----:B------:R-:W-:Y:S01]  /*0c10*/  FMUL R15, R5, 5000 ;  /* 0x459c4000050f7820 */ /* 0x000fe20000400000 */
[----:B------:R-:W-:Y:S02]  /*0c20*/  FMUL R17, R6, 5000 ;  /* 0x459c400006117820 */ /* 0x000fe40000400000 */
[C---:B------:R-:W-:Y:S01]  /*0c30*/  FFMA R3, R4.reuse, R4, R3 ;  /* 0x0000000404037223 */ /* 0x040fe20000000003 */
[----:B------:R-:W-:-:S03]  /*0c40*/  FMUL R4, R4, 5000 ;  /* 0x459c400004047820 */ /* 0x000fc60000400000 */
[----:B------:R-:W-:-:S04]  /*0c50*/  FFMA R3, R6, R6, R3 ;  /* 0x0000000606037223 */ /* 0x000fc80000000003 */
[----:B------:R-:W-:Y:S02]  /*0c60*/  FADD R0, R3, 1.0000000168623835264e-16 ;  /* 0x24e6959503007421 */ /* 0x000fe40000000000 */
[----:B------:R-:W1:Y:S03]  /*0c70*/  LDC R3, c[0x0][0x390] ;  /* 0x0000e400ff037b82 */ /* 0x000e660000000800 */
[----:B------:R-:W-:-:S13]  /*0c80*/  FSETP.GEU.AND P0, PT, |R0|, 1.175494350822287508e-38, PT ;  /* 0x008000000000780b */ /* 0x000fda0003f0e200 */
[----:B------:R-:W-:-:S04]  /*0c90*/  @!P0 FMUL R0, R0, 16777216 ;  /* 0x4b80000000008820 */ /* 0x000fc80000400000 */
[----:B------:R-:W3:Y:S02]  /*0ca0*/  MUFU.RSQ R7, R0 ;  /* 0x0000000000077308 */ /* 0x000ee40000001400 */
[----:B---3--:R-:W-:-:S04]  /*0cb0*/  @!P0 FMUL R7, R7, 4096 ;  /* 0x4580000007078820 */ /* 0x008fc80000400000 */
[----:B------:R-:W-:-:S04]  /*0cc0*/  FMUL R14, R7, R7 ;  /* 0x00000007070e7220 */ /* 0x000fc80000400000 */
[----:B------:R-:W-:-:S04]  /*0cd0*/  FMUL R7, R7, R14 ;  /* 0x0000000e07077220 */ /* 0x000fc80000400000 */
[----:B------:R-:W-:Y:S01]  /*0ce0*/  FFMA R5, R7, -R4, R16 ;  /* 0x8000000407057223 */ /* 0x000fe20000000010 */
[----:B-1----:R-:W-:Y:S01]  /*0cf0*/  FMUL R4, R3, 6.6699999690111866357e-11 ;  /* 0x2e92acc303047820 */ /* 0x002fe20000400000 */
[C---:B------:R-:W-:Y:S01]  /*0d00*/  FFMA R20, R7.reuse, -R15, R20 ;  /* 0x8000000f07147223 */ /* 0x040fe20000000014 */
[----:B------:R-:W-:Y:S02]  /*0d10*/  FFMA R17, R7, -R17, R2 ;  /* 0x8000001107117223 */ /* 0x000fe40000000002 */
[-C--:B--2---:R-:W-:Y:S01]  /*0d20*/  FFMA R8, R5, R4.reuse, R8 ;  /* 0x0000000405087223 */ /* 0x084fe20000000008 */
[-C--:B------:R-:W-:Y:S01]  /*0d30*/  FFMA R9, R20, R4.reuse, R9 ;  /* 0x0000000414097223 */ /* 0x080fe20000000009 */
[----:B------:R-:W-:-:S04]  /*0d40*/  FFMA R17, R17, R4, R10 ;  /* 0x0000000411117223 */ /* 0x000fc8000000000a */
[----:B------:R-:W-:Y:S04]  /*0d50*/  STG.E.64 desc[UR10][R12.64], R8 ;  /* 0x000000080c007986 */ /* 0x000fe8000c101b0a */
[----:B------:R-:W-:Y:S04]  /*0d60*/  STG.E desc[UR10][R12.64+0x8], R17 ;  /* 0x000008110c007986 */ /* 0x000fe8000c10190a */
[----:B------:R-:W2:Y:S02]  /*0d70*/  LDG.E.128 R4, desc[UR10][R22.64] ;  /* 0x0000000a16047981 */ /* 0x000ea4000c1e1d00 */
[-C--:B--2---:R-:W-:Y:S01]  /*0d80*/  FFMA R4, R8, R3.reuse, R4 ;  /* 0x0000000308047223 */ /* 0x084fe20000000004 */
[-C--:B------:R-:W-:Y:S01]  /*0d90*/  FFMA R5, R9, R3.reuse, R5 ;  /* 0x0000000309057223 */ /* 0x080fe20000000005 */
[----:B------:R-:W-:-:S04]  /*0da0*/  FFMA R3, R17, R3, R6 ;  /* 0x0000000311037223 */ /* 0x000fc80000000006 */
[----:B------:R-:W-:Y:S04]  /*0db0*/  STG.E.64 desc[UR10][R22.64], R4 ;  /* 0x0000000416007986 */ /* 0x000fe8000c101b0a */
[----:B------:R-:W-:Y:S01]  /*0dc0*/  STG.E desc[UR10][R22.64+0x8], R3 ;  /* 0x0000080316007986 */ /* 0x000fe2000c10190a */
[----:B------:R-:W-:Y:S05]  /*0dd0*/  EXIT ;  /* 0x000000000000794d */ /* 0x000fea0003800000 */
.L_x_5:
[----:B------:R-:W-:-:S00]  /*0de0*/  BRA `(.L_x_5) ;  /* 0xfffffffc00fc7947 */ /* 0x000fc0000383ffff */
[----:B------:R-:W-:-:S00]  /*0df0*/  NOP ;  /* 0x0000000000007918 */ /* 0x000fc00000000000 */
        /* <DEDUP_REMOVED lines=8> */
.L_x_6:


//--------------------- .nv.shared.reserved.0     --------------------------
	.section	.nv.shared.reserved.0,"aw",@nobits
	.weak		__nv_reservedSMEM_offset_0_alias
	.size		__nv_reservedSMEM_offset_0_alias, 0, 64
	.other		__nv_reservedSMEM_offset_0_alias,@"STO_CUDA_RESERVED_SHARED STV_DEFAULT"
__nv_reservedSMEM_offset_0_alias:
	.zero		0
	.zero		64


//--------------------- .nv.constant0._Z20simulate_interactionP6float4S0_fi --------------------------
	.section	.nv.constant0._Z20simulate_interactionP6float4S0_fi,"a",@progbits
	.sectionflags	@""
	.align	4
.nv.constant0._Z20simulate_interactionP6float4S0_fi:
	.zero		920


//--------------------- SYMBOLS --------------------------

	.type		.nv.reservedSmem.offset0,@object
	.size		.nv.reservedSmem.offset0,0x4
